	.headerflags	@"EF_CUDA_TEXMODE_UNIFIED EF_CUDA_64BIT_ADDRESS EF_CUDA_ACCELERATORS EF_CUDA_SM90 EF_CUDA_VIRTUAL_SM(EF_CUDA_SM90)"
	.elftype	@"ET_EXEC"


//--------------------- .nv.info                  --------------------------
	.section	.nv.info,"",@"SHT_CUDA_INFO"
	.align	4


	//----- nvinfo : EIATTR_REGCOUNT
	.align		4
        /*0000*/ 	.byte	0x04, 0x2f
        /*0002*/ 	.short	(.L_1 - .L_0)
	.align		4
.L_0:
        /*0004*/ 	.word	index@(triton_poi_fused_mul_sigmoid_22)
        /*0008*/ 	.word	0x0000000f


	//----- nvinfo : EIATTR_MIN_STACK_SIZE
	.align		4
.L_1:
        /*000c*/ 	.byte	0x04, 0x12
        /*000e*/ 	.short	(.L_3 - .L_2)
	.align		4
.L_2:
        /*0010*/ 	.word	index@(triton_poi_fused_mul_sigmoid_22)
        /*0014*/ 	.word	0x00000000


	//----- nvinfo : EIATTR_FRAME_SIZE
	.align		4
.L_3:
        /*0018*/ 	.byte	0x04, 0x11
        /*001a*/ 	.short	(.L_5 - .L_4)
	.align		4
.L_4:
        /*001c*/ 	.word	index@(triton_poi_fused_mul_sigmoid_22)
        /*0020*/ 	.word	0x00000000


	//----- nvinfo : EIATTR_MIN_STACK_SIZE
	.align		4
.L_5:
        /*0024*/ 	.byte	0x04, 0x12
        /*0026*/ 	.short	(.L_7 - .L_6)
	.align		4
.L_6:
        /*0028*/ 	.word	index@(triton_poi_fused_mul_sigmoid_22)
        /*002c*/ 	.word	0x00000000
.L_7:


//--------------------- .nv.info.triton_poi_fused_mul_sigmoid_22 --------------------------
	.section	.nv.info.triton_poi_fused_mul_sigmoid_22,"",@"SHT_CUDA_INFO"
	.sectionflags	@""
	.align	4


	//----- nvinfo : EIATTR_CUDA_API_VERSION
	.align		4
        /*0000*/ 	.byte	0x04, 0x37
        /*0002*/ 	.short	(.L_9 - .L_8)
.L_8:
        /*0004*/ 	.word	0x0000007c


	//----- nvinfo : EIATTR_KPARAM_INFO
	.align		4
.L_9:
        /*0008*/ 	.byte	0x04, 0x17
        /*000a*/ 	.short	(.L_11 - .L_10)
.L_10:
        /*000c*/ 	.word	0x00000000
        /*0010*/ 	.short	0x0002
        /*0012*/ 	.short	0x0010
        /*0014*/ 	.byte	0x00, 0xf0, 0x11, 0x00


	//----- nvinfo : EIATTR_KPARAM_INFO
	.align		4
.L_11:
        /*0018*/ 	.byte	0x04, 0x17
        /*001a*/ 	.short	(.L_13 - .L_12)
.L_12:
        /*001c*/ 	.word	0x00000000
        /*0020*/ 	.short	0x0001
        /*0022*/ 	.short	0x0008
        /*0024*/ 	.byte	0x00, 0xf4, 0x21, 0x00


	//----- nvinfo : EIATTR_KPARAM_INFO
	.align		4
.L_13:
        /*0028*/ 	.byte	0x04, 0x17
        /*002a*/ 	.short	(.L_15 - .L_14)
.L_14:
        /*002c*/ 	.word	0x00000000
        /*0030*/ 	.short	0x0000
        /*0032*/ 	.short	0x0000
        /*0034*/ 	.byte	0x00, 0xf4, 0x21, 0x00


	//----- nvinfo : EIATTR_SPARSE_MMA_MASK
	.align		4
.L_15:
        /*0038*/ 	.byte	0x03, 0x50
        /*003a*/ 	.short	0x0000


	//----- nvinfo : EIATTR_MAXREG_COUNT
	.align		4
        /*003c*/ 	.byte	0x03, 0x1b
        /*003e*/ 	.short	0x00ff


	//----- nvinfo : EIATTR_EXIT_INSTR_OFFSETS
	.align		4
        /*0040*/ 	.byte	0x04, 0x1c
        /*0042*/ 	.short	(.L_17 - .L_16)


	//   ....[0]....
.L_16:
        /*0044*/ 	.word	0x00000490


	//----- nvinfo : EIATTR_REQNTID
	.align		4
.L_17:
        /*0048*/ 	.byte	0x04, 0x10
        /*004a*/ 	.short	(.L_19 - .L_18)
.L_18:
        /*004c*/ 	.word	0x00000080
        /*0050*/ 	.word	0x00000001
        /*0054*/ 	.word	0x00000001


	//----- nvinfo : EIATTR_CBANK_PARAM_SIZE
	.align		4
.L_19:
        /*0058*/ 	.byte	0x03, 0x19
        /*005a*/ 	.short	0x0014


	//----- nvinfo : EIATTR_PARAM_CBANK
	.align		4
        /*005c*/ 	.byte	0x04, 0x0a
        /*005e*/ 	.short	(.L_21 - .L_20)
	.align		4
.L_20:
        /*0060*/ 	.word	index@(.nv.constant0.triton_poi_fused_mul_sigmoid_22)
        /*0064*/ 	.short	0x0210
        /*0066*/ 	.short	0x0014


	//----- nvinfo : EIATTR_SW_WAR
	.align		4
.L_21:
        /*0068*/ 	.byte	0x04, 0x36
        /*006a*/ 	.short	(.L_23 - .L_22)
.L_22:
        /*006c*/ 	.word	0x00000008
.L_23:


//--------------------- .nv.callgraph             --------------------------
	.section	.nv.callgraph,"",@"SHT_CUDA_CALLGRAPH"
	.align	4
	.sectionentsize	8
	.align		4
        /*0000*/ 	.word	0x00000000
	.align		4
        /*0004*/ 	.word	0xffffffff
	.align		4
        /*0008*/ 	.word	0x00000000
	.align		4
        /*000c*/ 	.word	0xfffffffe
	.align		4
        /*0010*/ 	.word	0x00000000
	.align		4
        /*0014*/ 	.word	0xfffffffd
	.align		4
        /*0018*/ 	.word	0x00000000
	.align		4
        /*001c*/ 	.word	0xfffffffc


//--------------------- .text.triton_poi_fused_mul_sigmoid_22 --------------------------
	.section	.text.triton_poi_fused_mul_sigmoid_22,"ax",@progbits
	.align	128
        .global         triton_poi_fused_mul_sigmoid_22
        .type           triton_poi_fused_mul_sigmoid_22,@function
        .size           triton_poi_fused_mul_sigmoid_22,(.L_x_1 - triton_poi_fused_mul_sigmoid_22)
        .other          triton_poi_fused_mul_sigmoid_22,@"STO_CUDA_ENTRY STV_DEFAULT"
triton_poi_fused_mul_sigmoid_22:
.text.triton_poi_fused_mul_sigmoid_22:
[----:B------:R-:W-:Y:S01]  /*0000*/  LDC R1, c[0x0][0x28] ;  /* 0x00000a00ff017b82 */ /* 0x000fe20000000800 */
[----:B------:R-:W1:Y:S07]  /*0010*/  S2R R0, SR_TID.X ;  /* 0x0000000000007919 */ /* 0x000e6e0000002100 */
[----:B------:R-:W2:Y:S01]  /*0020*/  LDC.64 R2, c[0x0][0x210] ;  /* 0x00008400ff027b82 */ /* 0x000ea20000000a00 */
[----:B------:R-:W-:Y:S01]  /*0030*/  ULDC.64 UR4, c[0x0][0x208] ;  /* 0x0000820000047ab9 */ /* 0x000fe20000000a00 */
[----:B------:R-:W3:Y:S06]  /*0040*/  S2R R9, SR_CTAID.X ;  /* 0x0000000000097919 */ /* 0x000eec0000002500 */
[----:B------:R-:W4:Y:S01]  /*0050*/  LDC.64 R6, c[0x0][0x218] ;  /* 0x00008600ff067b82 */ /* 0x000f220000000a00 */
[----:B-1----:R-:W-:-:S04]  /*0060*/  SHF.L.U32 R0, R0, 0x1, RZ ;  /* 0x0000000100007819 */ /* 0x002fc800000006ff */
[----:B------:R-:W-:-:S04]  /*0070*/  LOP3.LUT R0, R0, 0xfe, RZ, 0xc0, !PT ;  /* 0x000000fe00007812 */ /* 0x000fc800078ec0ff */
[----:B---3--:R-:W-:-:S05]  /*0080*/  LEA R9, R9, R0, 0x8 ;  /* 0x0000000009097211 */ /* 0x008fca00078e40ff */
[----:B------:R-:W-:-:S04]  /*0090*/  IMAD.HI R0, R9, 0x2aaaaaab, RZ ;  /* 0x2aaaaaab09007827 */ /* 0x000fc800078e02ff */
[----:B--2---:R-:W-:Y:S01]  /*00a0*/  IMAD.WIDE R2, R9, 0x4, R2 ;  /* 0x0000000409027825 */ /* 0x004fe200078e0202 */
[----:B------:R-:W-:-:S04]  /*00b0*/  SHF.R.U32.HI R11, RZ, 0x1f, R0 ;  /* 0x0000001fff0b7819 */ /* 0x000fc80000011600 */
[CC--:B------:R-:W-:Y:S01]  /*00c0*/  LEA.HI R8, R0.reuse, R11.reuse, RZ, 0x1a ;  /* 0x0000000b00087211 */ /* 0x0c0fe200078fd0ff */
[----:B------:R-:W2:Y:S01]  /*00d0*/  LDG.E.64 R4, desc[UR4][R2.64] ;  /* 0x0000000402047981 */ /* 0x000ea2000c1e1b00 */
[----:B------:R-:W-:-:S03]  /*00e0*/  LEA.HI.SX32 R11, R0, R11, 0x16 ;  /* 0x0000000b000b7211 */ /* 0x000fc600078fb2ff */
[----:B------:R-:W-:-:S04]  /*00f0*/  IMAD R8, R8, -0x180, R9 ;  /* 0xfffffe8008087824 */ /* 0x000fc800078e0209 */
[----:B------:R-:W-:-:S04]  /*0100*/  IMAD R11, R11, 0x180, R8 ;  /* 0x000001800b0b7824 */ /* 0x000fc800078e0208 */
[----:B----4-:R-:W-:-:S06]  /*0110*/  IMAD.WIDE R6, R11, 0x4, R6 ;  /* 0x000000040b067825 */ /* 0x010fcc00078e0206 */
[----:B------:R-:W3:Y:S01]  /*0120*/  LDG.E.EL.64 R6, desc[UR4][R6.64] ;  /* 0x0000000406067981 */ /* 0x000ee2000c2e1b00 */
[----:B--2---:R-:W-:-:S04]  /*0130*/  FADD R0, RZ, -R4 ;  /* 0x80000004ff007221 */ /* 0x004fc80000000000 */
[----:B------:R-:W-:Y:S01]  /*0140*/  FMUL R8, R0, 1.4426950216293334961 ;  /* 0x3fb8aa3b00087820 */ /* 0x000fe20000400000 */
[----:B------:R-:W-:-:S04]  /*0150*/  FADD R0, RZ, -R5 ;  /* 0x80000005ff007221 */ /* 0x000fc80000000000 */
[----:B------:R-:W-:Y:S01]  /*0160*/  FMUL R9, R0, 1.4426950216293334961 ;  /* 0x3fb8aa3b00097820 */ /* 0x000fe20000400000 */
[----:B------:R-:W-:-:S04]  /*0170*/  FSETP.GEU.AND P0, PT, R8, -126, PT ;  /* 0xc2fc00000800780b */ /* 0x000fc80003f0e000 */
[----:B------:R-:W-:Y:S01]  /*0180*/  FSETP.GEU.AND P3, PT, R9, -126, PT ;  /* 0xc2fc00000900780b */ /* 0x000fe20003f6e000 */
[----:B---3--:R-:W-:Y:S01]  /*0190*/  FADD R0, RZ, -R6 ;  /* 0x80000006ff007221 */ /* 0x008fe20000000000 */
[----:B------:R-:W-:-:S03]  /*01a0*/  FADD R10, RZ, -R7 ;  /* 0x80000007ff0a7221 */ /* 0x000fc60000000000 */
[----:B------:R-:W-:Y:S01]  /*01b0*/  FMUL R11, R0, 1.4426950216293334961 ;  /* 0x3fb8aa3b000b7820 */ /* 0x000fe20000400000 */
[----:B------:R-:W-:-:S03]  /*01c0*/  FMUL R10, R10, 1.4426950216293334961 ;  /* 0x3fb8aa3b0a0a7820 */ /* 0x000fc60000400000 */
[----:B------:R-:W-:Y:S01]  /*01d0*/  @!P0 FMUL R8, R8, 0.5 ;  /* 0x3f00000008088820 */ /* 0x000fe20000400000 */
[----:B------:R-:W-:-:S03]  /*01e0*/  FSETP.GEU.AND P1, PT, R11, -126, PT ;  /* 0xc2fc00000b00780b */ /* 0x000fc60003f2e000 */
[----:B------:R-:W-:Y:S01]  /*01f0*/  @!P3 FMUL R9, R9, 0.5 ;  /* 0x3f0000000909b820 */ /* 0x000fe20000400000 */
[----:B------:R-:W-:Y:S01]  /*0200*/  FSETP.GEU.AND P2, PT, R10, -126, PT ;  /* 0xc2fc00000a00780b */ /* 0x000fe20003f4e000 */
[----:B------:R-:W1:Y:S08]  /*0210*/  MUFU.EX2 R0, R8 ;  /* 0x0000000800007308 */ /* 0x000e700000000800 */
[----:B------:R-:W2:Y:S01]  /*0220*/  MUFU.EX2 R6, R9 ;  /* 0x0000000900067308 */ /* 0x000ea20000000800 */
[----:B------:R-:W-:-:S03]  /*0230*/  @!P1 FMUL R11, R11, 0.5 ;  /* 0x3f0000000b0b9820 */ /* 0x000fc60000400000 */
[----:B------:R-:W-:Y:S01]  /*0240*/  @!P2 FMUL R10, R10, 0.5 ;  /* 0x3f0000000a0aa820 */ /* 0x000fe20000400000 */
[----:B-1----:R-:W-:-:S03]  /*0250*/  @!P0 FMUL R0, R0, R0 ;  /* 0x0000000000008220 */ /* 0x002fc60000400000 */
[----:B------:R1:W3:Y:S01]  /*0260*/  MUFU.EX2 R7, R11 ;  /* 0x0000000b00077308 */ /* 0x0002e20000000800 */
[----:B------:R-:W-:Y:S01]  /*0270*/  FADD R0, R0, 1 ;  /* 0x3f80000000007421 */ /* 0x000fe20000000000 */
[----:B--2---:R-:W-:-:S06]  /*0280*/  @!P3 FMUL R6, R6, R6 ;  /* 0x000000060606b220 */ /* 0x004fcc0000400000 */
[----:B------:R-:W2:Y:S01]  /*0290*/  MUFU.EX2 R12, R10 ;  /* 0x0000000a000c7308 */ /* 0x000ea20000000800 */
[----:B------:R-:W-:Y:S01]  /*02a0*/  FSETP.GT.AND P0, PT, R0, 8.50705917302346158658e+37, PT ;  /* 0x7e8000000000780b */ /* 0x000fe20003f04000 */
[----:B-1----:R-:W-:Y:S01]  /*02b0*/  HFMA2.MMA R11, -RZ, RZ, 1.625, 0 ;  /* 0x3e800000ff0b7435 */ /* 0x002fe200000001ff */
[----:B------:R-:W-:Y:S01]  /*02c0*/  FADD R6, R6, 1 ;  /* 0x3f80000006067421 */ /* 0x000fe20000000000 */
[----:B---3--:R-:W-:-:S04]  /*02d0*/  @!P1 FMUL R7, R7, R7 ;  /* 0x0000000707079220 */ /* 0x008fc80000400000 */
[----:B------:R-:W-:Y:S01]  /*02e0*/  FSETP.GT.AND P1, PT, R6, 8.50705917302346158658e+37, PT ;  /* 0x7e8000000600780b */ /* 0x000fe20003f24000 */
[----:B------:R-:W-:-:S03]  /*02f0*/  FADD R8, R7, 1 ;  /* 0x3f80000007087421 */ /* 0x000fc60000000000 */
[C---:B------:R-:W-:Y:S02]  /*0300*/  FSEL R7, R11.reuse, 1, P0 ;  /* 0x3f8000000b077808 */ /* 0x040fe40000000000 */
[----:B------:R-:W-:Y:S01]  /*0310*/  @P0 FMUL R0, R0, 0.25 ;  /* 0x3e80000000000820 */ /* 0x000fe20000400000 */
[----:B--2---:R-:W-:Y:S01]  /*0320*/  @!P2 FMUL R12, R12, R12 ;  /* 0x0000000c0c0ca220 */ /* 0x004fe20000400000 */
[----:B------:R-:W-:Y:S02]  /*0330*/  FSETP.GT.AND P2, PT, R8, 8.50705917302346158658e+37, PT ;  /* 0x7e8000000800780b */ /* 0x000fe40003f44000 */
[----:B------:R-:W-:Y:S01]  /*0340*/  FSEL R9, R11, 1, P1 ;  /* 0x3f8000000b097808 */ /* 0x000fe20000800000 */
[----:B------:R-:W-:Y:S01]  /*0350*/  FADD R12, R12, 1 ;  /* 0x3f8000000c0c7421 */ /* 0x000fe20000000000 */
[----:B------:R-:W1:Y:S01]  /*0360*/  MUFU.RCP R0, R0 ;  /* 0x0000000000007308 */ /* 0x000e620000001000 */
[----:B------:R-:W-:-:S03]  /*0370*/  @P1 FMUL R6, R6, 0.25 ;  /* 0x3e80000006061820 */ /* 0x000fc60000400000 */
[----:B------:R-:W-:-:S04]  /*0380*/  FSETP.GT.AND P3, PT, R12, 8.50705917302346158658e+37, PT ;  /* 0x7e8000000c00780b */ /* 0x000fc80003f64000 */
[----:B------:R-:W2:Y:S01]  /*0390*/  MUFU.RCP R6, R6 ;  /* 0x0000000600067308 */ /* 0x000ea20000001000 */
[----:B------:R-:W-:Y:S01]  /*03a0*/  @P2 FMUL R8, R8, 0.25 ;  /* 0x3e80000008082820 */ /* 0x000fe20000400000 */
[----:B-1----:R-:W-:-:S06]  /*03b0*/  FMUL R7, R0, R7 ;  /* 0x0000000700077220 */ /* 0x002fcc0000400000 */
[----:B------:R-:W1:Y:S01]  /*03c0*/  MUFU.RCP R8, R8 ;  /* 0x0000000800087308 */ /* 0x000e620000001000 */
[----:B------:R-:W-:Y:S01]  /*03d0*/  @P3 FMUL R12, R12, 0.25 ;  /* 0x3e8000000c0c3820 */ /* 0x000fe20000400000 */
[----:B------:R-:W-:Y:S01]  /*03e0*/  FMUL R7, R4, R7 ;  /* 0x0000000704077220 */ /* 0x000fe20000400000 */
[----:B--2---:R-:W-:-:S05]  /*03f0*/  FMUL R0, R6, R9 ;  /* 0x0000000906007220 */ /* 0x004fca0000400000 */
[----:B------:R-:W2:Y:S01]  /*0400*/  MUFU.RCP R12, R12 ;  /* 0x0000000c000c7308 */ /* 0x000ea20000001000 */
[C---:B------:R-:W-:Y:S02]  /*0410*/  FSEL R9, R11.reuse, 1, P2 ;  /* 0x3f8000000b097808 */ /* 0x040fe40001000000 */
[----:B------:R-:W-:Y:S01]  /*0420*/  FSEL R11, R11, 1, P3 ;  /* 0x3f8000000b0b7808 */ /* 0x000fe20001800000 */
[----:B------:R-:W-:Y:S02]  /*0430*/  FMUL R0, R5, R0 ;  /* 0x0000000005007220 */ /* 0x000fe40000400000 */
[----:B-1----:R-:W-:-:S04]  /*0440*/  FMUL R8, R8, R9 ;  /* 0x0000000908087220 */ /* 0x002fc80000400000 */
[----:B------:R-:W-:Y:S01]  /*0450*/  FMUL R8, R7, R8 ;  /* 0x0000000807087220 */ /* 0x000fe20000400000 */
[----:B--2---:R-:W-:-:S04]  /*0460*/  FMUL R11, R12, R11 ;  /* 0x0000000b0c0b7220 */ /* 0x004fc80000400000 */
[----:B------:R-:W-:-:S05]  /*0470*/  FMUL R9, R0, R11 ;  /* 0x0000000b00097220 */ /* 0x000fca0000400000 */
[----:B------:R-:W-:Y:S01]  /*0480*/  STG.E.64 desc[UR4][R2.64], R8 ;  /* 0x0000000802007986 */ /* 0x000fe2000c101b04 */
[----:B------:R-:W-:Y:S05]  /*0490*/  EXIT ;  /* 0x000000000000794d */ /* 0x000fea0003800000 */
.L_x_0:
[----:B------:R-:W-:-:S00]  /*04a0*/  BRA `(.L_x_0) ;  /* 0xfffffffc00fc7947 */ /* 0x000fc0000383ffff */
[----:B------:R-:W-:-:S00]  /*04b0*/  NOP ;  /* 0x0000000000007918 */ /* 0x000fc00000000000 */
        /* <DEDUP_REMOVED lines=12> */
.L_x_1:


//--------------------- .nv.constant0.triton_poi_fused_mul_sigmoid_22 --------------------------
	.section	.nv.constant0.triton_poi_fused_mul_sigmoid_22,"a",@progbits
	.sectionflags	@""
	.align	4
.nv.constant0.triton_poi_fused_mul_sigmoid_22:
	.zero		548
